//
// Generated by NVIDIA NVVM Compiler
//
// Compiler Build ID: CL-36424714
// Cuda compilation tools, release 13.0, V13.0.88
// Based on NVVM 20.0.0
//

.version 9.0
.target sm_100
.address_size 64

	// .globl	_Z14GPU_radix_sortPfS_ii
// _ZZ10merge_listPKfPfiiiE10list_index has been demoted
// _ZZ10merge_listPKfPfiiiE10record_val has been demoted
// _ZZ10merge_listPKfPfiiiE10record_tid has been demoted

.visible .entry _Z14GPU_radix_sortPfS_ii(
	.param .u64 .ptr .align 1 _Z14GPU_radix_sortPfS_ii_param_0,
	.param .u64 .ptr .align 1 _Z14GPU_radix_sortPfS_ii_param_1,
	.param .u32 _Z14GPU_radix_sortPfS_ii_param_2,
	.param .u32 _Z14GPU_radix_sortPfS_ii_param_3
)
{
	.reg .pred 	%p<26>;
	.reg .b32 	%r<102>;
	.reg .b32 	%f<14>;
	.reg .b64 	%rd<39>;
	// demoted variable
	.shared .align 4 .b8 _ZZ10merge_listPKfPfiiiE10list_index[1024];
	// demoted variable
	.shared .align 4 .b8 _ZZ10merge_listPKfPfiiiE10record_val[1024];
	// demoted variable
	.shared .align 4 .b8 _ZZ10merge_listPKfPfiiiE10record_tid[1024];
	ld.param.u64 	%rd8, [_Z14GPU_radix_sortPfS_ii_param_0];
	ld.param.u64 	%rd9, [_Z14GPU_radix_sortPfS_ii_param_1];
	ld.param.u32 	%r45, [_Z14GPU_radix_sortPfS_ii_param_2];
	ld.param.u32 	%r46, [_Z14GPU_radix_sortPfS_ii_param_3];
	cvta.to.global.u64 	%rd1, %rd8;
	cvta.to.global.u64 	%rd2, %rd9;
	mov.u32 	%r47, %ctaid.x;
	mov.u32 	%r48, %ntid.x;
	mov.u32 	%r49, %tid.x;
	mad.lo.s32 	%r101, %r47, %r48, %r49;
	setp.ge.s32 	%p1, %r101, %r46;
	@%p1 bra 	$L__BB0_3;
	mov.u32 	%r86, %r101;
$L__BB0_2:
	mul.wide.s32 	%rd10, %r86, 4;
	add.s64 	%rd11, %rd1, %rd10;
	ld.global.u32 	%r50, [%rd11];
	not.b32 	%r51, %r50;
	or.b32  	%r52, %r50, -2147483648;
	setp.lt.s32 	%p2, %r50, 0;
	selp.b32 	%r53, %r51, %r52, %p2;
	st.global.u32 	[%rd11], %r53;
	add.s32 	%r86, %r86, %r45;
	setp.lt.s32 	%p3, %r86, %r46;
	@%p3 bra 	$L__BB0_2;
$L__BB0_3:
	bar.sync 	0;
	shl.b32 	%r4, %r45, 2;
	mov.b32 	%r87, 0;
	mul.wide.s32 	%rd5, %r45, 4;
$L__BB0_4:
	setp.ge.s32 	%p4, %r101, %r46;
	mov.b32 	%r88, 0;
	mov.u32 	%r89, %r88;
	@%p4 bra 	$L__BB0_8;
	mov.b32 	%r57, 1;
	shl.b32 	%r6, %r57, %r87;
	mov.b32 	%r89, 0;
	mov.u32 	%r90, %r101;
	mov.u32 	%r88, %r89;
$L__BB0_6:
	mul.wide.s32 	%rd12, %r90, 4;
	add.s64 	%rd13, %rd1, %rd12;
	ld.global.u32 	%r17, [%rd13];
	and.b32  	%r58, %r17, %r6;
	setp.eq.s32 	%p5, %r58, 0;
	@%p5 bra 	$L__BB0_22;
	mad.lo.s32 	%r59, %r89, %r45, %r101;
	mul.wide.s32 	%rd14, %r59, 4;
	add.s64 	%rd15, %rd2, %rd14;
	st.global.u32 	[%rd15], %r17;
	add.s32 	%r89, %r89, 1;
	bra.uni 	$L__BB0_23;
$L__BB0_8:
	setp.lt.s32 	%p7, %r89, 1;
	@%p7 bra 	$L__BB0_16;
	mul.lo.s32 	%r9, %r88, %r45;
	and.b32  	%r10, %r89, 3;
	setp.lt.u32 	%p8, %r89, 4;
	mov.b32 	%r98, 0;
	@%p8 bra 	$L__BB0_12;
	and.b32  	%r98, %r89, 2147483644;
	neg.s32 	%r97, %r98;
	add.s32 	%r96, %r101, %r9;
	mov.u32 	%r95, %r101;
$L__BB0_11:
	mul.wide.s32 	%rd18, %r95, 4;
	add.s64 	%rd19, %rd2, %rd18;
	ld.global.f32 	%f1, [%rd19];
	mul.wide.s32 	%rd20, %r96, 4;
	add.s64 	%rd21, %rd1, %rd20;
	st.global.f32 	[%rd21], %f1;
	add.s64 	%rd23, %rd19, %rd5;
	ld.global.f32 	%f2, [%rd23];
	add.s64 	%rd24, %rd21, %rd5;
	st.global.f32 	[%rd24], %f2;
	add.s64 	%rd25, %rd23, %rd5;
	ld.global.f32 	%f3, [%rd25];
	add.s64 	%rd26, %rd24, %rd5;
	st.global.f32 	[%rd26], %f3;
	add.s64 	%rd27, %rd25, %rd5;
	ld.global.f32 	%f4, [%rd27];
	add.s64 	%rd28, %rd26, %rd5;
	st.global.f32 	[%rd28], %f4;
	add.s32 	%r97, %r97, 4;
	add.s32 	%r96, %r96, %r4;
	add.s32 	%r95, %r95, %r4;
	setp.ne.s32 	%p9, %r97, 0;
	@%p9 bra 	$L__BB0_11;
$L__BB0_12:
	setp.eq.s32 	%p10, %r10, 0;
	@%p10 bra 	$L__BB0_16;
	mad.lo.s32 	%r62, %r98, %r45, %r101;
	mul.wide.s32 	%rd29, %r62, 4;
	add.s64 	%rd3, %rd2, %rd29;
	ld.global.f32 	%f5, [%rd3];
	add.s32 	%r63, %r62, %r9;
	mul.wide.s32 	%rd30, %r63, 4;
	add.s64 	%rd4, %rd1, %rd30;
	st.global.f32 	[%rd4], %f5;
	setp.eq.s32 	%p11, %r10, 1;
	@%p11 bra 	$L__BB0_16;
	add.s64 	%rd6, %rd3, %rd5;
	ld.global.f32 	%f6, [%rd6];
	add.s64 	%rd7, %rd4, %rd5;
	st.global.f32 	[%rd7], %f6;
	setp.eq.s32 	%p12, %r10, 2;
	@%p12 bra 	$L__BB0_16;
	add.s64 	%rd31, %rd6, %rd5;
	ld.global.f32 	%f7, [%rd31];
	add.s64 	%rd32, %rd7, %rd5;
	st.global.f32 	[%rd32], %f7;
$L__BB0_16:
	add.s32 	%r87, %r87, 1;
	setp.ne.s32 	%p13, %r87, 32;
	@%p13 bra 	$L__BB0_4;
	bar.sync 	0;
	shl.b32 	%r64, %r101, 2;
	mov.u32 	%r65, _ZZ10merge_listPKfPfiiiE10list_index;
	add.s32 	%r31, %r65, %r64;
	mov.b32 	%r66, 0;
	st.shared.u32 	[%r31], %r66;
	mov.u32 	%r67, _ZZ10merge_listPKfPfiiiE10record_val;
	add.s32 	%r32, %r67, %r64;
	st.shared.u32 	[%r32], %r66;
	mov.u32 	%r68, _ZZ10merge_listPKfPfiiiE10record_tid;
	add.s32 	%r33, %r68, %r64;
	st.shared.u32 	[%r33], %r101;
	bar.sync 	0;
	setp.lt.s32 	%p14, %r46, 1;
	@%p14 bra 	$L__BB0_35;
	cvt.rn.f32.s32 	%f8, %r45;
	cvt.rn.f32.s32 	%f9, %r46;
	div.rn.f32 	%f10, %f9, %f8;
	cvt.rpi.f32.f32 	%f11, %f10;
	cvt.rzi.s32.f32 	%r34, %f11;
	mov.b32 	%r99, 0;
$L__BB0_19:
	st.shared.u32 	[%r33], %r101;
	ld.shared.u32 	%r36, [%r31];
	setp.ge.s32 	%p15, %r36, %r34;
	@%p15 bra 	$L__BB0_25;
	mad.lo.s32 	%r37, %r36, %r45, %r101;
	setp.ge.s32 	%p16, %r37, %r46;
	@%p16 bra 	$L__BB0_24;
	mul.wide.s32 	%rd33, %r37, 4;
	add.s64 	%rd34, %rd1, %rd33;
	ld.global.f32 	%f12, [%rd34];
	st.shared.f32 	[%r32], %f12;
	bra.uni 	$L__BB0_26;
$L__BB0_22:
	mad.lo.s32 	%r60, %r88, %r45, %r101;
	mul.wide.s32 	%rd16, %r60, 4;
	add.s64 	%rd17, %rd1, %rd16;
	st.global.u32 	[%rd17], %r17;
	add.s32 	%r88, %r88, 1;
$L__BB0_23:
	add.s32 	%r90, %r90, %r45;
	setp.lt.s32 	%p6, %r90, %r46;
	@%p6 bra 	$L__BB0_6;
	bra.uni 	$L__BB0_8;
$L__BB0_24:
	mov.b32 	%r71, -1;
	st.shared.u32 	[%r32], %r71;
	bra.uni 	$L__BB0_26;
$L__BB0_25:
	mov.b32 	%r70, -1;
	st.shared.u32 	[%r32], %r70;
$L__BB0_26:
	setp.lt.u32 	%p17, %r45, 2;
	bar.sync 	0;
	@%p17 bra 	$L__BB0_32;
	mov.u32 	%r100, %r45;
$L__BB0_28:
	shr.s32 	%r100, %r100, 1;
	setp.ge.s32 	%p18, %r101, %r100;
	@%p18 bra 	$L__BB0_31;
	shl.b32 	%r40, %r100, 2;
	add.s32 	%r72, %r32, %r40;
	ld.shared.u32 	%r41, [%r72];
	ld.shared.u32 	%r73, [%r32];
	setp.ge.u32 	%p19, %r41, %r73;
	@%p19 bra 	$L__BB0_31;
	st.shared.u32 	[%r32], %r41;
	add.s32 	%r74, %r33, %r40;
	ld.shared.u32 	%r75, [%r74];
	st.shared.u32 	[%r33], %r75;
$L__BB0_31:
	bar.sync 	0;
	setp.gt.u32 	%p20, %r100, 1;
	@%p20 bra 	$L__BB0_28;
$L__BB0_32:
	setp.ne.s32 	%p21, %r101, 0;
	@%p21 bra 	$L__BB0_34;
	ld.shared.u32 	%r76, [_ZZ10merge_listPKfPfiiiE10record_tid];
	shl.b32 	%r77, %r76, 2;
	add.s32 	%r79, %r65, %r77;
	ld.shared.u32 	%r80, [%r79];
	add.s32 	%r81, %r80, 1;
	st.shared.u32 	[%r79], %r81;
	ld.shared.f32 	%f13, [_ZZ10merge_listPKfPfiiiE10record_val];
	mul.wide.u32 	%rd35, %r99, 4;
	add.s64 	%rd36, %rd2, %rd35;
	st.global.f32 	[%rd36], %f13;
$L__BB0_34:
	bar.sync 	0;
	add.s32 	%r99, %r99, 1;
	setp.ne.s32 	%p22, %r99, %r46;
	@%p22 bra 	$L__BB0_19;
$L__BB0_35:
	setp.ge.s32 	%p23, %r101, %r46;
	bar.sync 	0;
	@%p23 bra 	$L__BB0_37;
$L__BB0_36:
	mul.wide.s32 	%rd37, %r101, 4;
	add.s64 	%rd38, %rd2, %rd37;
	ld.global.u32 	%r82, [%rd38];
	and.b32  	%r83, %r82, 2147483647;
	not.b32 	%r84, %r82;
	setp.lt.s32 	%p24, %r82, 0;
	selp.b32 	%r85, %r83, %r84, %p24;
	st.global.u32 	[%rd38], %r85;
	add.s32 	%r101, %r101, %r45;
	setp.lt.s32 	%p25, %r101, %r46;
	@%p25 bra 	$L__BB0_36;
$L__BB0_37:
	bar.sync 	0;
	ret;

}


// ===== COMPILED SASS (sm_100) =====

	.target	sm_100

	.elftype	@"ET_EXEC"


//--------------------- .note.nv.tkinfo           --------------------------
	.section	.note.nv.tkinfo,"",@"SHT_NOTE"
	.sectionflags	@"SHF_NOTE_NV_TKINFO"
	.tkinfo
        /*0018*/ 	.word	0x00000002
        /*0030*/ 	.string	""
        /*0030*/ 	.string	"ptxas"
        /*0030*/ 	.string	"Cuda compilation tools, release 13.0, V13.0.88"
        /*0030*/ 	.string	"Build cuda_13.0.r13.0/compiler.36424714_0"
        /*0030*/ 	.string	"-arch sm_100 -m 64 "



//--------------------- .note.nv.cuinfo           --------------------------
	.section	.note.nv.cuinfo,"",@"SHT_NOTE"
	.sectionflags	@"SHF_NOTE_NV_CUINFO"
        /*0018*/ 	.short	0x0002
        /*001a*/ 	.short	0x0064
        /*001c*/ 	.short	0x0082
	.zero		2


//--------------------- .nv.info                  --------------------------
	.section	.nv.info,"",@"SHT_CUDA_INFO"
	.align	4


	//----- nvinfo : EIATTR_REGCOUNT
	.align		4
        /*0000*/ 	.byte	0x04, 0x2f
        /*0002*/ 	.short	(.L_1 - .L_0)
	.align		4
.L_0:
        /*0004*/ 	.word	index@(_Z14GPU_radix_sortPfS_ii)
        /*0008*/ 	.word	0x00000020


	//----- nvinfo : EIATTR_FRAME_SIZE
	.align		4
.L_1:
        /*000c*/ 	.byte	0x04, 0x11
        /*000e*/ 	.short	(.L_3 - .L_2)
	.align		4
.L_2:
        /*0010*/ 	.word	index@($__internal_0_$__cuda_sm3x_div_rn_noftz_f32_slowpath)
        /*0014*/ 	.word	0x00000000


	//----- nvinfo : EIATTR_FRAME_SIZE
	.align		4
.L_3:
        /*0018*/ 	.byte	0x04, 0x11
        /*001a*/ 	.short	(.L_5 - .L_4)
	.align		4
.L_4:
        /*001c*/ 	.word	index@(_Z14GPU_radix_sortPfS_ii)
        /*0020*/ 	.word	0x00000000


	//----- nvinfo : EIATTR_MIN_STACK_SIZE
	.align		4
.L_5:
        /*0024*/ 	.byte	0x04, 0x12
        /*0026*/ 	.short	(.L_7 - .L_6)
	.align		4
.L_6:
        /*0028*/ 	.word	index@(_Z14GPU_radix_sortPfS_ii)
        /*002c*/ 	.word	0x00000000
.L_7:


//--------------------- .nv.compat                --------------------------
	.section	.nv.compat,"",@"SHT_CUDA_COMPAT_INFO"
	.align	4
        /*0000*/ 	.byte	0x02, 0x09, 0x00, 0x00, 0x02, 0x02, 0x01, 0x00, 0x02, 0x05, 0x05, 0x00, 0x03, 0x07, 0x01, 0x01
        /*0010*/ 	.byte	0x02, 0x03, 0x00, 0x00, 0x02, 0x06, 0x01, 0x00, 0x04, 0x0b, 0x08, 0x00, 0x01, 0x00, 0x00, 0x00
        /*0020*/ 	.byte	0x00, 0x00, 0x00, 0x00


//--------------------- .nv.info._Z14GPU_radix_sortPfS_ii --------------------------
	.section	.nv.info._Z14GPU_radix_sortPfS_ii,"",@"SHT_CUDA_INFO"
	.sectionflags	@""
	.align	4


	//----- nvinfo : EIATTR_CUDA_API_VERSION
	.align		4
        /*0000*/ 	.byte	0x04, 0x37
        /*0002*/ 	.short	(.L_9 - .L_8)
.L_8:
        /*0004*/ 	.word	0x00000082


	//----- nvinfo : EIATTR_KPARAM_INFO
	.align		4
.L_9:
        /*0008*/ 	.byte	0x04, 0x17
        /*000a*/ 	.short	(.L_11 - .L_10)
.L_10:
        /*000c*/ 	.word	0x00000000
        /*0010*/ 	.short	0x0003
        /*0012*/ 	.short	0x0014
        /*0014*/ 	.byte	0x00, 0xf0, 0x11, 0x00


	//----- nvinfo : EIATTR_KPARAM_INFO
	.align		4
.L_11:
        /*0018*/ 	.byte	0x04, 0x17
        /*001a*/ 	.short	(.L_13 - .L_12)
.L_12:
        /*001c*/ 	.word	0x00000000
        /*0020*/ 	.short	0x0002
        /*0022*/ 	.short	0x0010
        /*0024*/ 	.byte	0x00, 0xf0, 0x11, 0x00


	//----- nvinfo : EIATTR_KPARAM_INFO
	.align		4
.L_13:
        /*0028*/ 	.byte	0x04, 0x17
        /*002a*/ 	.short	(.L_15 - .L_14)
.L_14:
        /*002c*/ 	.word	0x00000000
        /*0030*/ 	.short	0x0001
        /*0032*/ 	.short	0x0008
        /*0034*/ 	.byte	0x00, 0xf5, 0x21, 0x00


	//----- nvinfo : EIATTR_KPARAM_INFO
	.align		4
.L_15:
        /*0038*/ 	.byte	0x04, 0x17
        /*003a*/ 	.short	(.L_17 - .L_16)
.L_16:
        /*003c*/ 	.word	0x00000000
        /*0040*/ 	.short	0x0000
        /*0042*/ 	.short	0x0000
        /*0044*/ 	.byte	0x00, 0xf5, 0x21, 0x00


	//----- nvinfo : EIATTR_SPARSE_MMA_MASK
	.align		4
.L_17:
        /*0048*/ 	.byte	0x03, 0x50
        /*004a*/ 	.short	0x0000


	//----- nvinfo : EIATTR_MAXREG_COUNT
	.align		4
        /*004c*/ 	.byte	0x03, 0x1b
        /*004e*/ 	.short	0x00ff


	//----- nvinfo : EIATTR_NUM_BARRIERS
	.align		4
        /*0050*/ 	.byte	0x02, 0x4c
        /*0052*/ 	.byte	0x01
	.zero		1


	//----- nvinfo : EIATTR_MERCURY_ISA_VERSION
	.align		4
        /*0054*/ 	.byte	0x03, 0x5f
        /*0056*/ 	.short	0x0101


	//----- nvinfo : EIATTR_VRC_CTA_INIT_COUNT
	.align		4
        /*0058*/ 	.byte	0x02, 0x4a
	.zero		1
	.zero		1


	//----- nvinfo : EIATTR_EXIT_INSTR_OFFSETS
	.align		4
        /*005c*/ 	.byte	0x04, 0x1c
        /*005e*/ 	.short	(.L_19 - .L_18)


	//   ....[0]....
.L_18:
        /*0060*/ 	.word	0x00000ee0


	//----- nvinfo : EIATTR_CRS_STACK_SIZE
	.align		4
.L_19:
        /*0064*/ 	.byte	0x04, 0x1e
        /*0066*/ 	.short	(.L_21 - .L_20)
.L_20:
        /*0068*/ 	.word	0x00000000


	//----- nvinfo : EIATTR_CBANK_PARAM_SIZE
	.align		4
.L_21:
        /*006c*/ 	.byte	0x03, 0x19
        /*006e*/ 	.short	0x0018


	//----- nvinfo : EIATTR_PARAM_CBANK
	.align		4
        /*0070*/ 	.byte	0x04, 0x0a
        /*0072*/ 	.short	(.L_23 - .L_22)
	.align		4
.L_22:
        /*0074*/ 	.word	index@(.nv.constant0._Z14GPU_radix_sortPfS_ii)
        /*0078*/ 	.short	0x0380
        /*007a*/ 	.short	0x0018


	//----- nvinfo : EIATTR_SW_WAR
	.align		4
.L_23:
        /*007c*/ 	.byte	0x04, 0x36
        /*007e*/ 	.short	(.L_25 - .L_24)
.L_24:
        /*0080*/ 	.word	0x00000008
.L_25:


//--------------------- .nv.callgraph             --------------------------
	.section	.nv.callgraph,"",@"SHT_CUDA_CALLGRAPH"
	.align	4
	.sectionentsize	8
	.align		4
        /*0000*/ 	.word	0x00000000
	.align		4
        /*0004*/ 	.word	0xffffffff
	.align		4
        /*0008*/ 	.word	0x00000000
	.align		4
        /*000c*/ 	.word	0xfffffffe
	.align		4
        /*0010*/ 	.word	0x00000000
	.align		4
        /*0014*/ 	.word	0xfffffffd
	.align		4
        /*0018*/ 	.word	0x00000000
	.align		4
        /*001c*/ 	.word	0xfffffffc


//--------------------- .text._Z14GPU_radix_sortPfS_ii --------------------------
	.section	.text._Z14GPU_radix_sortPfS_ii,"ax",@progbits
	.align	128
        .global         _Z14GPU_radix_sortPfS_ii
        .type           _Z14GPU_radix_sortPfS_ii,@function
        .size           _Z14GPU_radix_sortPfS_ii,(.L_x_42 - _Z14GPU_radix_sortPfS_ii)
        .other          _Z14GPU_radix_sortPfS_ii,@"STO_CUDA_ENTRY STV_DEFAULT"
_Z14GPU_radix_sortPfS_ii:
.text._Z14GPU_radix_sortPfS_ii:
[----:B------:R-:W-:Y:S01]  /*0000*/  LDC R1, c[0x0][0x37c] ;  /* 0x0000df00ff017b82 */ /* 0x000fe20000000800 */
[----:B------:R-:W0:Y:S07]  /*0010*/  S2R R3, SR_TID.X ;  /* 0x0000000000037919 */ /* 0x000e2e0000002100 */
[----:B------:R-:W0:Y:S01]  /*0020*/  S2UR UR4, SR_CTAID.X ;  /* 0x00000000000479c3 */ /* 0x000e220000002500 */
[----:B------:R-:W1:Y:S01]  /*0030*/  LDCU UR5, c[0x0][0x394] ;  /* 0x00007280ff0577ac */ /* 0x000e620008000800 */
[----:B------:R-:W-:Y:S01]  /*0040*/  BSSY.RECONVERGENT B0, `(.L_x_0) ;  /* 0x0000012000007945 */ /* 0x000fe20003800200 */
[----:B------:R-:W2:Y:S05]  /*0050*/  LDCU.64 UR8, c[0x0][0x358] ;  /* 0x00006b00ff0877ac */ /* 0x000eaa0008000a00 */
[----:B------:R-:W0:Y:S02]  /*0060*/  LDC R6, c[0x0][0x360] ;  /* 0x0000d800ff067b82 */ /* 0x000e240000000800 */
[----:B0-----:R-:W-:Y:S01]  /*0070*/  IMAD R6, R6, UR4, R3 ;  /* 0x0000000406067c24 */ /* 0x001fe2000f8e0203 */
[----:B------:R-:W0:Y:S04]  /*0080*/  LDCU UR4, c[0x0][0x390] ;  /* 0x00007200ff0477ac */ /* 0x000e280008000800 */
[----:B-1----:R-:W-:-:S13]  /*0090*/  ISETP.GE.AND P0, PT, R6, UR5, PT ;  /* 0x0000000506007c0c */ /* 0x002fda000bf06270 */
[----:B--2---:R-:W-:Y:S05]  /*00a0*/  @P0 BRA `(.L_x_1) ;  /* 0x00000000002c0947 */ /* 0x004fea0003800000 */
[----:B------:R-:W1:Y:S01]  /*00b0*/  LDC.64 R4, c[0x0][0x380] ;  /* 0x0000e000ff047b82 */ /* 0x000e620000000a00 */
[----:B------:R-:W-:-:S07]  /*00c0*/  IMAD.MOV.U32 R7, RZ, RZ, R6 ;  /* 0x000000ffff077224 */ /* 0x000fce00078e0006 */
.L_x_2:
[----:B-12---:R-:W-:-:S05]  /*00d0*/  IMAD.WIDE R2, R7, 0x4, R4 ;  /* 0x0000000407027825 */ /* 0x006fca00078e0204 */
[----:B------:R-:W2:Y:S01]  /*00e0*/  LDG.E R0, desc[UR8][R2.64] ;  /* 0x0000000802007981 */ /* 0x000ea2000c1e1900 */
[----:B0-----:R-:W-:Y:S01]  /*00f0*/  VIADD R7, R7, UR4 ;  /* 0x0000000407077c36 */ /* 0x001fe20008000000 */
[----:B--2---:R-:W-:Y:S02]  /*0100*/  ISETP.GE.AND P0, PT, R0, RZ, PT ;  /* 0x000000ff0000720c */ /* 0x004fe40003f06270 */
[----:B------:R-:W-:-:S11]  /*0110*/  LOP3.LUT R9, RZ, R0, RZ, 0x33, !PT ;  /* 0x00000000ff097212 */ /* 0x000fd600078e33ff */
[----:B------:R-:W-:Y:S02]  /*0120*/  @P0 LOP3.LUT R9, R0, 0x80000000, RZ, 0xfc, !PT ;  /* 0x8000000000090812 */ /* 0x000fe400078efcff */
[----:B------:R-:W-:-:S03]  /*0130*/  ISETP.GE.AND P0, PT, R7, UR5, PT ;  /* 0x0000000507007c0c */ /* 0x000fc6000bf06270 */
[----:B------:R2:W-:Y:S10]  /*0140*/  STG.E desc[UR8][R2.64], R9 ;  /* 0x0000000902007986 */ /* 0x0005f4000c101908 */
[----:B------:R-:W-:Y:S05]  /*0150*/  @!P0 BRA `(.L_x_2) ;  /* 0xfffffffc00dc8947 */ /* 0x000fea000383ffff */
.L_x_1:
[----:B0-----:R-:W-:Y:S05]  /*0160*/  BSYNC.RECONVERGENT B0 ;  /* 0x0000000000007941 */ /* 0x001fea0003800200 */
.L_x_0:
[----:B------:R-:W-:Y:S06]  /*0170*/  BAR.SYNC.DEFER_BLOCKING 0x0 ;  /* 0x0000000000007b1d */ /* 0x000fec0000010000 */
[----:B------:R-:W-:-:S05]  /*0180*/  UMOV UR4, URZ ;  /* 0x000000ff00047c82 */ /* 0x000fca0008000000 */
.L_x_11:
[----:B0-----:R-:W0:Y:S01]  /*0190*/  LDCU UR5, c[0x0][0x394] ;  /* 0x00007280ff0577ac */ /* 0x001e220008000800 */
[----:B------:R-:W-:Y:S01]  /*01a0*/  BSSY.RECONVERGENT B0, `(.L_x_3) ;  /* 0x000001d000007945 */ /* 0x000fe20003800200 */
[----:B--2---:R-:W-:Y:S01]  /*01b0*/  IMAD.MOV.U32 R9, RZ, RZ, RZ ;  /* 0x000000ffff097224 */ /* 0x004fe200078e00ff */
[----:B-1----:R-:W1:Y:S01]  /*01c0*/  LDCU.64 UR6, c[0x0][0x390] ;  /* 0x00007200ff0677ac */ /* 0x002e620008000a00 */
[----:B------:R-:W-:Y:S02]  /*01d0*/  IMAD.MOV.U32 R15, RZ, RZ, RZ ;  /* 0x000000ffff0f7224 */ /* 0x000fe400078e00ff */
[----:B0-----:R-:W-:-:S05]  /*01e0*/  IMAD.U32 R7, RZ, RZ, UR5 ;  /* 0x00000005ff077e24 */ /* 0x001fca000f8e00ff */
[----:B------:R-:W-:-:S13]  /*01f0*/  ISETP.GE.AND P0, PT, R6, R7, PT ;  /* 0x000000070600720c */ /* 0x000fda0003f06270 */
[----:B-1-3--:R-:W-:Y:S05]  /*0200*/  @P0 BRA `(.L_x_4) ;  /* 0x0000000000580947 */ /* 0x00afea0003800000 */
[----:B------:R-:W0:Y:S01]  /*0210*/  LDC.64 R2, c[0x0][0x380] ;  /* 0x0000e000ff027b82 */ /* 0x000e220000000a00 */
[----:B------:R-:W-:Y:S01]  /*0220*/  IMAD.MOV.U32 R4, RZ, RZ, 0x1 ;  /* 0x00000001ff047424 */ /* 0x000fe200078e00ff */
[----:B------:R-:W-:Y:S01]  /*0230*/  MOV R0, R6 ;  /* 0x0000000600007202 */ /* 0x000fe20000000f00 */
[----:B------:R-:W-:Y:S02]  /*0240*/  IMAD.MOV.U32 R15, RZ, RZ, RZ ;  /* 0x000000ffff0f7224 */ /* 0x000fe400078e00ff */
[----:B------:R-:W-:Y:S01]  /*0250*/  IMAD.MOV.U32 R9, RZ, RZ, RZ ;  /* 0x000000ffff097224 */ /* 0x000fe200078e00ff */
[----:B------:R-:W-:-:S07]  /*0260*/  SHF.L.U32 R8, R4, UR4, RZ ;  /* 0x0000000404087c19 */ /* 0x000fce00080006ff */
.L_x_5:
[----:B0-----:R-:W-:-:S06]  /*0270*/  IMAD.WIDE R4, R0, 0x4, R2 ;  /* 0x0000000400047825 */ /* 0x001fcc00078e0202 */
[----:B------:R-:W2:Y:S01]  /*0280*/  LDG.E R5, desc[UR8][R4.64] ;  /* 0x0000000804057981 */ /* 0x000ea2000c1e1900 */
[----:B------:R-:W-:Y:S01]  /*0290*/  VIADD R0, R0, UR6 ;  /* 0x0000000600007c36 */ /* 0x000fe20008000000 */
[----:B--2---:R-:W-:-:S13]  /*02a0*/  LOP3.LUT P0, RZ, R5, R8, RZ, 0xc0, !PT ;  /* 0x0000000805ff7212 */ /* 0x004fda000780c0ff */
[----:B------:R-:W0:Y:S01]  /*02b0*/  @P0 LDC.64 R10, c[0x0][0x388] ;  /* 0x0000e200ff0a0b82 */ /* 0x000e220000000a00 */
[--C-:B------:R-:W-:Y:S02]  /*02c0*/  @P0 IMAD R7, R15, UR6, R6.reuse ;  /* 0x000000060f070c24 */ /* 0x100fe4000f8e0206 */
[----:B------:R-:W-:Y:S02]  /*02d0*/  @!P0 IMAD R13, R9, UR6, R6 ;  /* 0x00000006090d8c24 */ /* 0x000fe4000f8e0206 */
[----:B------:R-:W-:Y:S02]  /*02e0*/  @P0 VIADD R15, R15, 0x1 ;  /* 0x000000010f0f0836 */ /* 0x000fe40000000000 */
[----:B------:R-:W-:-:S04]  /*02f0*/  @!P0 IMAD.WIDE R12, R13, 0x4, R2 ;  /* 0x000000040d0c8825 */ /* 0x000fc800078e0202 */
[----:B------:R-:W-:Y:S02]  /*0300*/  @!P0 VIADD R9, R9, 0x1 ;  /* 0x0000000109098836 */ /* 0x000fe40000000000 */
[----:B0-----:R-:W-:-:S04]  /*0310*/  @P0 IMAD.WIDE R10, R7, 0x4, R10 ;  /* 0x00000004070a0825 */ /* 0x001fc800078e020a */
[----:B------:R-:W-:Y:S01]  /*0320*/  IMAD.U32 R7, RZ, RZ, UR7 ;  /* 0x00000007ff077e24 */ /* 0x000fe2000f8e00ff */
[----:B------:R1:W-:Y:S04]  /*0330*/  @P0 STG.E desc[UR8][R10.64], R5 ;  /* 0x000000050a000986 */ /* 0x0003e8000c101908 */
[----:B------:R1:W-:Y:S01]  /*0340*/  @!P0 STG.E desc[UR8][R12.64], R5 ;  /* 0x000000050c008986 */ /* 0x0003e2000c101908 */
[----:B------:R-:W-:-:S13]  /*0350*/  ISETP.GE.AND P1, PT, R0, R7, PT ;  /* 0x000000070000720c */ /* 0x000fda0003f26270 */
[----:B-1----:R-:W-:Y:S05]  /*0360*/  @!P1 BRA `(.L_x_5) ;  /* 0xfffffffc00c09947 */ /* 0x002fea000383ffff */
.L_x_4:
[----:B------:R-:W-:Y:S05]  /*0370*/  BSYNC.RECONVERGENT B0 ;  /* 0x0000000000007941 */ /* 0x000fea0003800200 */
.L_x_3:
[----:B------:R-:W-:Y:S01]  /*0380*/  ISETP.GE.AND P0, PT, R15, 0x1, PT ;  /* 0x000000010f00780c */ /* 0x000fe20003f06270 */
[----:B------:R-:W-:-:S12]  /*0390*/  BSSY.RECONVERGENT B0, `(.L_x_6) ;  /* 0x000003b000007945 */ /* 0x000fd80003800200 */
[----:B------:R-:W-:Y:S05]  /*03a0*/  @!P0 BRA `(.L_x_7) ;  /* 0x0000000000e48947 */ /* 0x000fea0003800000 */
[C---:B------:R-:W-:Y:S01]  /*03b0*/  ISETP.GE.U32.AND P0, PT, R15.reuse, 0x4, PT ;  /* 0x000000040f00780c */ /* 0x040fe20003f06070 */
[----:B------:R-:W-:Y:S01]  /*03c0*/  BSSY.RECONVERGENT B1, `(.L_x_8) ;  /* 0x0000021000017945 */ /* 0x000fe20003800200 */
[----:B------:R-:W-:Y:S01]  /*03d0*/  LOP3.LUT R10, R15, 0x3, RZ, 0xc0, !PT ;  /* 0x000000030f0a7812 */ /* 0x000fe200078ec0ff */
[----:B------:R-:W-:-:S03]  /*03e0*/  IMAD.MOV.U32 R11, RZ, RZ, RZ ;  /* 0x000000ffff0b7224 */ /* 0x000fc600078e00ff */
[----:B------:R-:W-:-:S07]  /*03f0*/  ISETP.NE.AND P1, PT, R10, RZ, PT ;  /* 0x000000ff0a00720c */ /* 0x000fce0003f25270 */
[----:B------:R-:W-:Y:S06]  /*0400*/  @!P0 BRA `(.L_x_9) ;  /* 0x0000000000708947 */ /* 0x000fec0003800000 */
[----:B------:R-:W0:Y:S01]  /*0410*/  LDC R0, c[0x0][0x390] ;  /* 0x0000e400ff007b82 */ /* 0x000e220000000800 */
[----:B------:R-:W-:Y:S02]  /*0420*/  LOP3.LUT R11, R15, 0x7ffffffc, RZ, 0xc0, !PT ;  /* 0x7ffffffc0f0b7812 */ /* 0x000fe400078ec0ff */
[----:B------:R-:W-:-:S03]  /*0430*/  MOV R15, R6 ;  /* 0x00000006000f7202 */ /* 0x000fc60000000f00 */
[----:B------:R-:W-:Y:S02]  /*0440*/  IMAD.MOV R8, RZ, RZ, -R11 ;  /* 0x000000ffff087224 */ /* 0x000fe400078e0a0b */
[----:B------:R-:W1:Y:S08]  /*0450*/  LDC.64 R2, c[0x0][0x380] ;  /* 0x0000e000ff027b82 */ /* 0x000e700000000a00 */
[----:B------:R-:W2:Y:S01]  /*0460*/  LDC.64 R4, c[0x0][0x388] ;  /* 0x0000e200ff047b82 */ /* 0x000ea20000000a00 */
[----:B0-----:R-:W-:-:S07]  /*0470*/  IMAD R13, R9, R0, R6 ;  /* 0x00000000090d7224 */ /* 0x001fce00078e0206 */
.L_x_10:
[----:B0-2---:R-:W-:-:S05]  /*0480*/  IMAD.WIDE R26, R15, 0x4, R4 ;  /* 0x000000040f1a7825 */ /* 0x005fca00078e0204 */
[----:B------:R-:W2:Y:S01]  /*0490*/  LDG.E R12, desc[UR8][R26.64] ;  /* 0x000000081a0c7981 */ /* 0x000ea2000c1e1900 */
[----:B-1----:R-:W-:-:S04]  /*04a0*/  IMAD.WIDE R16, R13, 0x4, R2 ;  /* 0x000000040d107825 */ /* 0x002fc800078e0202 */
[C---:B------:R-:W-:Y:S01]  /*04b0*/  IMAD.WIDE R18, R0.reuse, 0x4, R26 ;  /* 0x0000000400127825 */ /* 0x040fe200078e021a */
[----:B--2---:R0:W-:Y:S04]  /*04c0*/  STG.E desc[UR8][R16.64], R12 ;  /* 0x0000000c10007986 */ /* 0x0041e8000c101908 */
[----:B------:R-:W2:Y:S01]  /*04d0*/  LDG.E R14, desc[UR8][R18.64] ;  /* 0x00000008120e7981 */ /* 0x000ea2000c1e1900 */
[----:B------:R-:W-:-:S04]  /*04e0*/  IMAD.WIDE R20, R0, 0x4, R16 ;  /* 0x0000000400147825 */ /* 0x000fc800078e0210 */
[C---:B------:R-:W-:Y:S01]  /*04f0*/  IMAD.WIDE R22, R0.reuse, 0x4, R18 ;  /* 0x0000000400167825 */ /* 0x040fe200078e0212 */
[----:B--2---:R0:W-:Y:S04]  /*0500*/  STG.E desc[UR8][R20.64], R14 ;  /* 0x0000000e14007986 */ /* 0x0041e8000c101908 */
[----:B------:R-:W2:Y:S01]  /*0510*/  LDG.E R19, desc[UR8][R22.64] ;  /* 0x0000000816137981 */ /* 0x000ea2000c1e1900 */
[----:B------:R-:W-:-:S04]  /*0520*/  IMAD.WIDE R24, R0, 0x4, R20 ;  /* 0x0000000400187825 */ /* 0x000fc800078e0214 */
[C---:B------:R-:W-:Y:S01]  /*0530*/  IMAD.WIDE R28, R0.reuse, 0x4, R22 ;  /* 0x00000004001c7825 */ /* 0x040fe200078e0216 */
[----:B--2---:R0:W-:Y:S05]  /*0540*/  STG.E desc[UR8][R24.64], R19 ;  /* 0x0000001318007986 */ /* 0x0041ea000c101908 */
[----:B------:R-:W2:Y:S01]  /*0550*/  LDG.E R29, desc[UR8][R28.64] ;  /* 0x000000081c1d7981 */ /* 0x000ea2000c1e1900 */
[----:B------:R-:W-:-:S04]  /*0560*/  IMAD.WIDE R26, R0, 0x4, R24 ;  /* 0x00000004001a7825 */ /* 0x000fc800078e0218 */
[----:B------:R-:W-:Y:S02]  /*0570*/  VIADD R8, R8, 0x4 ;  /* 0x0000000408087836 */ /* 0x000fe40000000000 */
[C---:B------:R-:W-:Y:S02]  /*0580*/  IMAD R15, R0.reuse, 0x4, R15 ;  /* 0x00000004000f7824 */ /* 0x040fe400078e020f */
[----:B------:R-:W-:Y:S01]  /*0590*/  IMAD R13, R0, 0x4, R13 ;  /* 0x00000004000d7824 */ /* 0x000fe200078e020d */
[----:B------:R-:W-:Y:S01]  /*05a0*/  ISETP.NE.AND P0, PT, R8, RZ, PT ;  /* 0x000000ff0800720c */ /* 0x000fe20003f05270 */
[----:B--2---:R0:W-:-:S12]  /*05b0*/  STG.E desc[UR8][R26.64], R29 ;  /* 0x0000001d1a007986 */ /* 0x0041d8000c101908 */
[----:B------:R-:W-:Y:S05]  /*05c0*/  @P0 BRA `(.L_x_10) ;  /* 0xfffffffc00ac0947 */ /* 0x000fea000383ffff */
.L_x_9:
[----:B------:R-:W-:Y:S05]  /*05d0*/  BSYNC.RECONVERGENT B1 ;  /* 0x0000000000017941 */ /* 0x000fea0003800200 */
.L_x_8:
[----:B------:R-:W-:Y:S05]  /*05e0*/  @!P1 BRA `(.L_x_7) ;  /* 0x0000000000549947 */ /* 0x000fea0003800000 */
[----:B------:R-:W1:Y:S08]  /*05f0*/  LDC R15, c[0x0][0x390] ;  /* 0x0000e400ff0f7b82 */ /* 0x000e700000000800 */
[----:B------:R-:W2:Y:S08]  /*0600*/  LDC.64 R2, c[0x0][0x388] ;  /* 0x0000e200ff027b82 */ /* 0x000eb00000000a00 */
[----:B------:R-:W3:Y:S01]  /*0610*/  LDC.64 R4, c[0x0][0x380] ;  /* 0x0000e000ff047b82 */ /* 0x000ee20000000a00 */
[----:B-1----:R-:W-:-:S04]  /*0620*/  IMAD R11, R11, R15, R6 ;  /* 0x0000000f0b0b7224 */ /* 0x002fc800078e0206 */
[----:B--2---:R-:W-:-:S05]  /*0630*/  IMAD.WIDE R2, R11, 0x4, R2 ;  /* 0x000000040b027825 */ /* 0x004fca00078e0202 */
[----:B------:R-:W2:Y:S01]  /*0640*/  LDG.E R13, desc[UR8][R2.64] ;  /* 0x00000008020d7981 */ /* 0x000ea2000c1e1900 */
[----:B------:R-:W-:Y:S01]  /*0650*/  IMAD R9, R9, R15, R11 ;  /* 0x0000000f09097224 */ /* 0x000fe200078e020b */
[----:B------:R-:W-:-:S03]  /*0660*/  ISETP.NE.AND P0, PT, R10, 0x1, PT ;  /* 0x000000010a00780c */ /* 0x000fc60003f05270 */
[----:B---3--:R-:W-:-:S05]  /*0670*/  IMAD.WIDE R4, R9, 0x4, R4 ;  /* 0x0000000409047825 */ /* 0x008fca00078e0204 */
[----:B--2---:R1:W-:Y:S05]  /*0680*/  STG.E desc[UR8][R4.64], R13 ;  /* 0x0000000d04007986 */ /* 0x0043ea000c101908 */
[----:B------:R-:W-:Y:S05]  /*0690*/  @!P0 BRA `(.L_x_7) ;  /* 0x0000000000288947 */ /* 0x000fea0003800000 */
[----:B------:R-:W-:-:S05]  /*06a0*/  IMAD.WIDE R2, R15, 0x4, R2 ;  /* 0x000000040f027825 */ /* 0x000fca00078e0202 */
[----:B------:R-:W2:Y:S01]  /*06b0*/  LDG.E R9, desc[UR8][R2.64] ;  /* 0x0000000802097981 */ /* 0x000ea2000c1e1900 */
[----:B-1----:R-:W-:Y:S01]  /*06c0*/  IMAD.WIDE R4, R15, 0x4, R4 ;  /* 0x000000040f047825 */ /* 0x002fe200078e0204 */
[----:B------:R-:W-:-:S04]  /*06d0*/  ISETP.NE.AND P0, PT, R10, 0x2, PT ;  /* 0x000000020a00780c */ /* 0x000fc80003f05270 */
[----:B--2---:R2:W-:Y:S09]  /*06e0*/  STG.E desc[UR8][R4.64], R9 ;  /* 0x0000000904007986 */ /* 0x0045f2000c101908 */
[----:B------:R-:W-:Y:S05]  /*06f0*/  @!P0 BRA `(.L_x_7) ;  /* 0x0000000000108947 */ /* 0x000fea0003800000 */
[----:B------:R-:W-:-:S06]  /*0700*/  IMAD.WIDE R2, R15, 0x4, R2 ;  /* 0x000000040f027825 */ /* 0x000fcc00078e0202 */
[----:B------:R-:W3:Y:S01]  /*0710*/  LDG.E R3, desc[UR8][R2.64] ;  /* 0x0000000802037981 */ /* 0x000ee2000c1e1900 */
[----:B--2---:R-:W-:-:S05]  /*0720*/  IMAD.WIDE R4, R15, 0x4, R4 ;  /* 0x000000040f047825 */ /* 0x004fca00078e0204 */
[----:B---3--:R3:W-:Y:S02]  /*0730*/  STG.E desc[UR8][R4.64], R3 ;  /* 0x0000000304007986 */ /* 0x0087e4000c101908 */
.L_x_7:
[----:B------:R-:W-:Y:S05]  /*0740*/  BSYNC.RECONVERGENT B0 ;  /* 0x0000000000007941 */ /* 0x000fea0003800200 */
.L_x_6:
[----:B------:R-:W-:-:S04]  /*0750*/  UIADD3 UR4, UPT, UPT, UR4, 0x1, URZ ;  /* 0x0000000104047890 */ /* 0x000fc8000fffe0ff */
[----:B------:R-:W-:-:S09]  /*0760*/  UISETP.NE.AND UP0, UPT, UR4, 0x20, UPT ;  /* 0x000000200400788c */ /* 0x000fd2000bf05270 */
[----:B------:R-:W-:Y:S05]  /*0770*/  BRA.U UP0, `(.L_x_11) ;  /* 0xfffffff900847547 */ /* 0x000fea000b83ffff */
[----:B------:R-:W4:Y:S08]  /*0780*/  S2UR UR7, SR_CgaCtaId ;  /* 0x00000000000779c3 */ /* 0x000f300000008800 */
[----:B------:R-:W-:Y:S01]  /*0790*/  BAR.SYNC.DEFER_BLOCKING 0x0 ;  /* 0x0000000000007b1d */ /* 0x000fe20000010000 */
[----:B------:R-:W-:-:S05]  /*07a0*/  ISETP.GE.AND P0, PT, R7, 0x1, PT ;  /* 0x000000010700780c */ /* 0x000fca0003f06270 */
[----:B------:R-:W-:Y:S01]  /*07b0*/  UMOV UR4, 0x400 ;  /* 0x0000040000047882 */ /* 0x000fe20000000000 */
[----:B------:R-:W-:Y:S01]  /*07c0*/  BSSY.RECONVERGENT B0, `(.L_x_12) ;  /* 0x0000060000007945 */ /* 0x000fe20003800200 */
[----:B------:R-:W-:Y:S02]  /*07d0*/  UIADD3 UR5, UPT, UPT, UR4, 0x400, URZ ;  /* 0x0000040004057890 */ /* 0x000fe4000fffe0ff */
[----:B------:R-:W-:Y:S02]  /*07e0*/  UIADD3 UR6, UPT, UPT, UR4, 0x800, URZ ;  /* 0x0000080004067890 */ /* 0x000fe4000fffe0ff */
[----:B----4-:R-:W-:Y:S02]  /*07f0*/  ULEA UR4, UR7, UR4, 0x18 ;  /* 0x0000000407047291 */ /* 0x010fe4000f8ec0ff */
[----:B------:R-:W-:Y:S02]  /*0800*/  ULEA UR5, UR7, UR5, 0x18 ;  /* 0x0000000507057291 */ /* 0x000fe4000f8ec0ff */
[----:B------:R-:W-:-:S02]  /*0810*/  ULEA UR6, UR7, UR6, 0x18 ;  /* 0x0000000607067291 */ /* 0x000fc4000f8ec0ff */
[C---:B------:R-:W-:Y:S02]  /*0820*/  LEA R10, R6.reuse, UR4, 0x2 ;  /* 0x00000004060a7c11 */ /* 0x040fe4000f8e10ff */
[C---:B------:R-:W-:Y:S02]  /*0830*/  LEA R2, R6.reuse, UR5, 0x2 ;  /* 0x0000000506027c11 */ /* 0x040fe4000f8e10ff */
[----:B-123--:R-:W-:Y:S01]  /*0840*/  LEA R5, R6, UR6, 0x2 ;  /* 0x0000000606057c11 */ /* 0x00efe2000f8e10ff */
[----:B------:R1:W-:Y:S04]  /*0850*/  STS [R10], RZ ;  /* 0x000000ff0a007388 */ /* 0x0003e80000000800 */
[----:B------:R1:W-:Y:S04]  /*0860*/  STS [R2], RZ ;  /* 0x000000ff02007388 */ /* 0x0003e80000000800 */
[----:B------:R1:W-:Y:S01]  /*0870*/  STS [R5], R6 ;  /* 0x0000000605007388 */ /* 0x0003e20000000800 */
[----:B------:R-:W-:Y:S06]  /*0880*/  BAR.SYNC.DEFER_BLOCKING 0x0 ;  /* 0x0000000000007b1d */ /* 0x000fec0000010000 */
[----:B------:R-:W-:Y:S05]  /*0890*/  @!P0 BRA `(.L_x_13) ;  /* 0x0000000400488947 */ /* 0x000fea0003800000 */
[----:B------:R-:W2:Y:S01]  /*08a0*/  LDCU UR4, c[0x0][0x390] ;  /* 0x00007200ff0477ac */ /* 0x000ea20008000800 */
[----:B------:R-:W-:Y:S01]  /*08b0*/  I2FP.F32.S32 R0, R7 ;  /* 0x0000000700007245 */ /* 0x000fe20000201400 */
[----:B------:R-:W-:Y:S01]  /*08c0*/  BSSY.RECONVERGENT B1, `(.L_x_14) ;  /* 0x000000d000017945 */ /* 0x000fe20003800200 */
[----:B--2---:R-:W-:-:S04]  /*08d0*/  I2FP.F32.S32 R3, UR4 ;  /* 0x0000000400037c45 */ /* 0x004fc80008201400 */
[----:B------:R-:W2:Y:S08]  /*08e0*/  MUFU.RCP R4, R3 ;  /* 0x0000000300047308 */ /* 0x000eb00000001000 */
[----:B------:R-:W3:Y:S01]  /*08f0*/  FCHK P0, R0, R3 ;  /* 0x0000000300007302 */ /* 0x000ee20000000000 */
[----:B--2---:R-:W-:-:S04]  /*0900*/  FFMA R9, -R3, R4, 1 ;  /* 0x3f80000003097423 */ /* 0x004fc80000000104 */
[----:B------:R-:W-:-:S04]  /*0910*/  FFMA R9, R4, R9, R4 ;  /* 0x0000000904097223 */ /* 0x000fc80000000004 */
[----:B------:R-:W-:-:S04]  /*0920*/  FFMA R4, R0, R9, RZ ;  /* 0x0000000900047223 */ /* 0x000fc800000000ff */
[----:B------:R-:W-:-:S04]  /*0930*/  FFMA R7, -R3, R4, R0 ;  /* 0x0000000403077223 */ /* 0x000fc80000000100 */
[----:B------:R-:W-:Y:S01]  /*0940*/  FFMA R7, R9, R7, R4 ;  /* 0x0000000709077223 */ /* 0x000fe20000000004 */
[----:B---3--:R-:W-:Y:S06]  /*0950*/  @!P0 BRA `(.L_x_15) ;  /* 0x00000000000c8947 */ /* 0x008fec0003800000 */
[----:B------:R-:W-:-:S07]  /*0960*/  MOV R4, 0x980 ;  /* 0x0000098000047802 */ /* 0x000fce0000000f00 */
[----:B01----:R-:W-:Y:S05]  /*0970*/  CALL.REL.NOINC `($__internal_0_$__cuda_sm3x_div_rn_noftz_f32_slowpath) ;  /* 0x00000004005c7944 */ /* 0x003fea0003c00000 */
[----:B------:R-:W-:-:S07]  /*0980*/  IMAD.MOV.U32 R7, RZ, RZ, R0 ;  /* 0x000000ffff077224 */ /* 0x000fce00078e0000 */
.L_x_15:
[----:B------:R-:W-:Y:S05]  /*0990*/  BSYNC.RECONVERGENT B1 ;  /* 0x0000000000017941 */ /* 0x000fea0003800200 */
.L_x_14:
[----:B------:R2:W3:Y:S01]  /*09a0*/  F2I.CEIL.NTZ R0, R7 ;  /* 0x0000000700007305 */ /* 0x0004e2000020b100 */
[----:B------:R-:W-:-:S07]  /*09b0*/  HFMA2 R4, -RZ, RZ, 0, 0 ;  /* 0x00000000ff047431 */ /* 0x000fce00000001ff */
.L_x_26:
[----:B------:R-:W-:Y:S01]  /*09c0*/  STS [R5], R6 ;  /* 0x0000000605007388 */ /* 0x000fe20000000800 */
[----:B------:R-:W-:Y:S03]  /*09d0*/  BSSY.RECONVERGENT B1, `(.L_x_16) ;  /* 0x0000012000017945 */ /* 0x000fe60003800200 */
[----:B---34-:R-:W3:Y:S02]  /*09e0*/  LDS R3, [R10] ;  /* 0x000000000a037984 */ /* 0x018ee40000000800 */
[----:B---3--:R-:W-:-:S13]  /*09f0*/  ISETP.GE.AND P0, PT, R3, R0, PT ;  /* 0x000000000300720c */ /* 0x008fda0003f06270 */
[----:B------:R-:W-:Y:S05]  /*0a00*/  @P0 BRA `(.L_x_17) ;  /* 0x0000000000300947 */ /* 0x000fea0003800000 */
[----:B------:R-:W3:Y:S02]  /*0a10*/  LDCU.64 UR4, c[0x0][0x390] ;  /* 0x00007200ff0477ac */ /* 0x000ee40008000a00 */
[----:B---3--:R-:W-:-:S05]  /*0a20*/  IMAD R3, R3, UR4, R6 ;  /* 0x0000000403037c24 */ /* 0x008fca000f8e0206 */
[----:B------:R-:W-:-:S13]  /*0a30*/  ISETP.GE.AND P0, PT, R3, UR5, PT ;  /* 0x0000000503007c0c */ /* 0x000fda000bf06270 */
[----:B------:R-:W-:Y:S05]  /*0a40*/  @P0 BRA `(.L_x_18) ;  /* 0x0000000000140947 */ /* 0x000fea0003800000 */
[----:B------:R-:W3:Y:S02]  /*0a50*/  LDC.64 R8, c[0x0][0x380] ;  /* 0x0000e000ff087b82 */ /* 0x000ee40000000a00 */
[----:B---3--:R-:W-:-:S06]  /*0a60*/  IMAD.WIDE R8, R3, 0x4, R8 ;  /* 0x0000000403087825 */ /* 0x008fcc00078e0208 */
[----:B------:R-:W3:Y:S04]  /*0a70*/  LDG.E R9, desc[UR8][R8.64] ;  /* 0x0000000808097981 */ /* 0x000ee8000c1e1900 */
[----:B---3--:R3:W-:Y:S01]  /*0a80*/  STS [R2], R9 ;  /* 0x0000000902007388 */ /* 0x0087e20000000800 */
[----:B------:R-:W-:Y:S05]  /*0a90*/  BRA `(.L_x_19) ;  /* 0x0000000000147947 */ /* 0x000fea0003800000 */
.L_x_18:
[----:B------:R-:W-:-:S05]  /*0aa0*/  IMAD.MOV.U32 R3, RZ, RZ, -0x1 ;  /* 0xffffffffff037424 */ /* 0x000fca00078e00ff */
[----:B------:R4:W-:Y:S01]  /*0ab0*/  STS [R2], R3 ;  /* 0x0000000302007388 */ /* 0x0009e20000000800 */
[----:B------:R-:W-:Y:S05]  /*0ac0*/  BRA `(.L_x_19) ;  /* 0x0000000000087947 */ /* 0x000fea0003800000 */
.L_x_17:
[----:B------:R-:W-:-:S05]  /*0ad0*/  IMAD.MOV.U32 R3, RZ, RZ, -0x1 ;  /* 0xffffffffff037424 */ /* 0x000fca00078e00ff */
[----:B------:R3:W-:Y:S02]  /*0ae0*/  STS [R2], R3 ;  /* 0x0000000302007388 */ /* 0x0007e40000000800 */
.L_x_19:
[----:B------:R-:W-:Y:S05]  /*0af0*/  BSYNC.RECONVERGENT B1 ;  /* 0x0000000000017941 */ /* 0x000fea0003800200 */
.L_x_16:
[----:B------:R-:W5:Y:S02]  /*0b00*/  LDCU UR4, c[0x0][0x390] ;  /* 0x00007200ff0477ac */ /* 0x000f640008000800 */
[----:B-----5:R-:W-:Y:S01]  /*0b10*/  UISETP.GE.U32.AND UP0, UPT, UR4, 0x2, UPT ;  /* 0x000000020400788c */ /* 0x020fe2000bf06070 */
[----:B------:R-:W-:Y:S08]  /*0b20*/  BAR.SYNC.DEFER_BLOCKING 0x0 ;  /* 0x0000000000007b1d */ /* 0x000ff00000010000 */
[----:B------:R-:W-:Y:S05]  /*0b30*/  BRA.U !UP0, `(.L_x_20) ;  /* 0x0000000108487547 */ /* 0x000fea000b800000 */
[----:B------:R-:W3:Y:S02]  /*0b40*/  LDCU UR4, c[0x0][0x390] ;  /* 0x00007200ff0477ac */ /* 0x000ee40008000800 */
[----:B---34-:R-:W-:-:S07]  /*0b50*/  IMAD.U32 R3, RZ, RZ, UR4 ;  /* 0x00000004ff037e24 */ /* 0x018fce000f8e00ff */
.L_x_23:
[----:B------:R-:W-:Y:S01]  /*0b60*/  SHF.R.S32.HI R3, RZ, 0x1, R3 ;  /* 0x00000001ff037819 */ /* 0x000fe20000011403 */
[----:B------:R-:W-:Y:S03]  /*0b70*/  BSSY.RECONVERGENT B1, `(.L_x_21) ;  /* 0x000000b000017945 */ /* 0x000fe60003800200 */
[----:B------:R-:W-:-:S13]  /*0b80*/  ISETP.GE.AND P0, PT, R6, R3, PT ;  /* 0x000000030600720c */ /* 0x000fda0003f06270 */
[----:B---3--:R-:W-:Y:S05]  /*0b90*/  @P0 BRA `(.L_x_22) ;  /* 0x0000000000200947 */ /* 0x008fea0003800000 */
[----:B--2---:R-:W-:Y:S01]  /*0ba0*/  IMAD R7, R3, 0x4, R2 ;  /* 0x0000000403077824 */ /* 0x004fe200078e0202 */
[----:B------:R-:W-:Y:S05]  /*0bb0*/  LDS R8, [R2] ;  /* 0x0000000002087984 */ /* 0x000fea0000000800 */
[----:B------:R-:W2:Y:S02]  /*0bc0*/  LDS R7, [R7] ;  /* 0x0000000007077984 */ /* 0x000ea40000000800 */
[----:B--2---:R-:W-:-:S13]  /*0bd0*/  ISETP.GE.U32.AND P0, PT, R7, R8, PT ;  /* 0x000000080700720c */ /* 0x004fda0003f06070 */
[----:B------:R-:W-:Y:S01]  /*0be0*/  @!P0 IMAD R8, R3, 0x4, R5 ;  /* 0x0000000403088824 */ /* 0x000fe200078e0205 */
[----:B------:R-:W-:Y:S05]  /*0bf0*/  @!P0 STS [R2], R7 ;  /* 0x0000000702008388 */ /* 0x000fea0000000800 */
[----:B------:R-:W2:Y:S04]  /*0c00*/  @!P0 LDS R8, [R8] ;  /* 0x0000000008088984 */ /* 0x000ea80000000800 */
[----:B--2---:R3:W-:Y:S02]  /*0c10*/  @!P0 STS [R5], R8 ;  /* 0x0000000805008388 */ /* 0x0047e40000000800 */
.L_x_22:
[----:B------:R-:W-:Y:S05]  /*0c20*/  BSYNC.RECONVERGENT B1 ;  /* 0x0000000000017941 */ /* 0x000fea0003800200 */
.L_x_21:
[----:B------:R-:W-:Y:S01]  /*0c30*/  BAR.SYNC.DEFER_BLOCKING 0x0 ;  /* 0x0000000000007b1d */ /* 0x000fe20000010000 */
[----:B------:R-:W-:-:S13]  /*0c40*/  ISETP.GT.U32.AND P0, PT, R3, 0x1, PT ;  /* 0x000000010300780c */ /* 0x000fda0003f04070 */
[----:B------:R-:W-:Y:S05]  /*0c50*/  @P0 BRA `(.L_x_23) ;  /* 0xfffffffc00c00947 */ /* 0x000fea000383ffff */
.L_x_20:
[----:B------:R-:W-:Y:S01]  /*0c60*/  ISETP.NE.AND P0, PT, R6, RZ, PT ;  /* 0x000000ff0600720c */ /* 0x000fe20003f05270 */
[----:B------:R-:W-:-:S12]  /*0c70*/  BSSY.RECONVERGENT B1, `(.L_x_24) ;  /* 0x000000e000017945 */ /* 0x000fd80003800200 */
[----:B------:R-:W-:Y:S05]  /*0c80*/  @P0 BRA `(.L_x_25) ;  /* 0x0000000000300947 */ /* 0x000fea0003800000 */
[----:B------:R-:W5:Y:S01]  /*0c90*/  S2UR UR5, SR_CgaCtaId ;  /* 0x00000000000579c3 */ /* 0x000f620000008800 */
[----:B------:R-:W-:-:S07]  /*0ca0*/  UMOV UR4, 0x400 ;  /* 0x0000040000047882 */ /* 0x000fce0000000000 */
[----:B---3--:R-:W3:Y:S01]  /*0cb0*/  LDC.64 R8, c[0x0][0x388] ;  /* 0x0000e200ff087b82 */ /* 0x008ee20000000a00 */
[----:B-----5:R-:W-:Y:S01]  /*0cc0*/  ULEA UR4, UR5, UR4, 0x18 ;  /* 0x0000000405047291 */ /* 0x020fe2000f8ec0ff */
[----:B---3--:R-:W-:-:S08]  /*0cd0*/  IMAD.WIDE.U32 R8, R4, 0x4, R8 ;  /* 0x0000000404087825 */ /* 0x008fd000078e0008 */
[----:B----4-:R-:W3:Y:S02]  /*0ce0*/  LDS R3, [UR4+0x800] ;  /* 0x00080004ff037984 */ /* 0x010ee40008000800 */
[----:B---3--:R-:W-:-:S05]  /*0cf0*/  LEA R3, R3, UR4, 0x2 ;  /* 0x0000000403037c11 */ /* 0x008fca000f8e10ff */
[----:B--2---:R-:W0:Y:S02]  /*0d00*/  LDS R7, [R3] ;  /* 0x0000000003077984 */ /* 0x004e240000000800 */
[----:B0-----:R-:W-:-:S05]  /*0d10*/  IADD3 R12, PT, PT, R7, 0x1, RZ ;  /* 0x00000001070c7810 */ /* 0x001fca0007ffe0ff */
[----:B------:R-:W-:Y:S04]  /*0d20*/  STS [R3], R12 ;  /* 0x0000000c03007388 */ /* 0x000fe80000000800 */
[----:B------:R-:W0:Y:S04]  /*0d30*/  LDS R7, [UR4+0x400] ;  /* 0x00040004ff077984 */ /* 0x000e280008000800 */
[----:B0-----:R0:W-:Y:S02]  /*0d40*/  STG.E desc[UR8][R8.64], R7 ;  /* 0x0000000708007986 */ /* 0x0011e4000c101908 */
.L_x_25:
[----:B------:R-:W-:Y:S05]  /*0d50*/  BSYNC.RECONVERGENT B1 ;  /* 0x0000000000017941 */ /* 0x000fea0003800200 */
.L_x_24:
[----:B------:R-:W0:Y:S01]  /*0d60*/  LDCU UR4, c[0x0][0x394] ;  /* 0x00007280ff0477ac */ /* 0x000e220008000800 */
[----:B------:R-:W-:Y:S02]  /*0d70*/  VIADD R4, R4, 0x1 ;  /* 0x0000000104047836 */ /* 0x000fe40000000000 */
[----:B0-2---:R-:W-:Y:S01]  /*0d80*/  IMAD.U32 R7, RZ, RZ, UR4 ;  /* 0x00000004ff077e24 */ /* 0x005fe2000f8e00ff */
[----:B------:R-:W-:Y:S04]  /*0d90*/  BAR.SYNC.DEFER_BLOCKING 0x0 ;  /* 0x0000000000007b1d */ /* 0x000fe80000010000 */
[----:B------:R-:W-:-:S13]  /*0da0*/  ISETP.NE.AND P0, PT, R4, R7, PT ;  /* 0x000000070400720c */ /* 0x000fda0003f05270 */
[----:B------:R-:W-:Y:S05]  /*0db0*/  @P0 BRA `(.L_x_26) ;  /* 0xfffffffc00000947 */ /* 0x000fea000383ffff */
.L_x_13:
[----:B------:R-:W-:Y:S05]  /*0dc0*/  BSYNC.RECONVERGENT B0 ;  /* 0x0000000000007941 */ /* 0x000fea0003800200 */
.L_x_12:
[----:B-1-3--:R-:W1:Y:S08]  /*0dd0*/  LDC.64 R4, c[0x0][0x388] ;  /* 0x0000e200ff047b82 */ /* 0x00ae700000000a00 */
[----:B------:R-:W-:Y:S01]  /*0de0*/  BAR.SYNC.DEFER_BLOCKING 0x0 ;  /* 0x0000000000007b1d */ /* 0x000fe20000010000 */
[----:B------:R-:W-:-:S05]  /*0df0*/  ISETP.GE.AND P0, PT, R6, R7, PT ;  /* 0x000000070600720c */ /* 0x000fca0003f06270 */
[----:B------:R-:W2:Y:S01]  /*0e00*/  LDCU UR4, c[0x0][0x390] ;  /* 0x00007200ff0477ac */ /* 0x000ea20008000800 */
[----:B------:R-:W-:Y:S07]  /*0e10*/  BSSY.RECONVERGENT B0, `(.L_x_27) ;  /* 0x000000b000007945 */ /* 0x000fee0003800200 */
[----:B------:R-:W-:Y:S05]  /*0e20*/  @P0 BRA `(.L_x_28) ;  /* 0x0000000000240947 */ /* 0x000fea0003800000 */
.L_x_29:
[----:B-1-34-:R-:W-:-:S05]  /*0e30*/  IMAD.WIDE R2, R6, 0x4, R4 ;  /* 0x0000000406027825 */ /* 0x01afca00078e0204 */
[----:B------:R-:W3:Y:S01]  /*0e40*/  LDG.E R0, desc[UR8][R2.64] ;  /* 0x0000000802007981 */ /* 0x000ee2000c1e1900 */
[----:B--2---:R-:W-:Y:S01]  /*0e50*/  VIADD R6, R6, UR4 ;  /* 0x0000000406067c36 */ /* 0x004fe20008000000 */
[C---:B---3--:R-:W-:Y:S02]  /*0e60*/  ISETP.GE.AND P0, PT, R0.reuse, RZ, PT ;  /* 0x000000ff0000720c */ /* 0x048fe40003f06270 */
[----:B------:R-:W-:-:S11]  /*0e70*/  LOP3.LUT R9, R0, 0x7fffffff, RZ, 0xc0, !PT ;  /* 0x7fffffff00097812 */ /* 0x000fd600078ec0ff */
[----:B------:R-:W-:Y:S02]  /*0e80*/  @P0 LOP3.LUT R9, RZ, R0, RZ, 0x33, !PT ;  /* 0x00000000ff090212 */ /* 0x000fe400078e33ff */
[----:B------:R-:W-:-:S03]  /*0e90*/  ISETP.GE.AND P0, PT, R6, R7, PT ;  /* 0x000000070600720c */ /* 0x000fc60003f06270 */
[----:B------:R3:W-:Y:S10]  /*0ea0*/  STG.E desc[UR8][R2.64], R9 ;  /* 0x0000000902007986 */ /* 0x0007f4000c101908 */
[----:B------:R-:W-:Y:S05]  /*0eb0*/  @!P0 BRA `(.L_x_29) ;  /* 0xfffffffc00dc8947 */ /* 0x000fea000383ffff */
.L_x_28:
[----:B--2---:R-:W-:Y:S05]  /*0ec0*/  BSYNC.RECONVERGENT B0 ;  /* 0x0000000000007941 */ /* 0x004fea0003800200 */
.L_x_27:
[----:B------:R-:W-:Y:S06]  /*0ed0*/  BAR.SYNC.DEFER_BLOCKING 0x0 ;  /* 0x0000000000007b1d */ /* 0x000fec0000010000 */
[----:B------:R-:W-:Y:S05]  /*0ee0*/  EXIT ;  /* 0x000000000000794d */ /* 0x000fea0003800000 */
        .weak           $__internal_0_$__cuda_sm3x_div_rn_noftz_f32_slowpath
        .type           $__internal_0_$__cuda_sm3x_div_rn_noftz_f32_slowpath,@function
        .size           $__internal_0_$__cuda_sm3x_div_rn_noftz_f32_slowpath,(.L_x_42 - $__internal_0_$__cuda_sm3x_div_rn_noftz_f32_slowpath)
$__internal_0_$__cuda_sm3x_div_rn_noftz_f32_slowpath:
[--C-:B------:R-:W-:Y:S01]  /*0ef0*/  SHF.R.U32.HI R8, RZ, 0x17, R3.reuse ;  /* 0x00000017ff087819 */ /* 0x100fe20000011603 */
[----:B------:R-:W-:Y:S01]  /*0f00*/  BSSY.RECONVERGENT B2, `(.L_x_30) ;  /* 0x0000064000027945 */ /* 0x000fe20003800200 */
[----:B------:R-:W-:Y:S01]  /*0f10*/  SHF.R.U32.HI R7, RZ, 0x17, R0 ;  /* 0x00000017ff077819 */ /* 0x000fe20000011600 */
[----:B------:R-:W-:Y:S01]  /*0f20*/  IMAD.MOV.U32 R12, RZ, RZ, R3 ;  /* 0x000000ffff0c7224 */ /* 0x000fe200078e0003 */
[----:B------:R-:W-:Y:S02]  /*0f30*/  LOP3.LUT R8, R8, 0xff, RZ, 0xc0, !PT ;  /* 0x000000ff08087812 */ /* 0x000fe400078ec0ff */
[----:B------:R-:W-:Y:S02]  /*0f40*/  LOP3.LUT R9, R7, 0xff, RZ, 0xc0, !PT ;  /* 0x000000ff07097812 */ /* 0x000fe400078ec0ff */
[----:B------:R-:W-:Y:S01]  /*0f50*/  MOV R11, R0 ;  /* 0x00000000000b7202 */ /* 0x000fe20000000f00 */
[----:B------:R-:W-:Y:S02]  /*0f60*/  VIADD R14, R8, 0xffffffff ;  /* 0xffffffff080e7836 */ /* 0x000fe40000000000 */
[----:B------:R-:W-:-:S03]  /*0f70*/  VIADD R13, R9, 0xffffffff ;  /* 0xffffffff090d7836 */ /* 0x000fc60000000000 */
[----:B------:R-:W-:-:S04]  /*0f80*/  ISETP.GT.U32.AND P0, PT, R14, 0xfd, PT ;  /* 0x000000fd0e00780c */ /* 0x000fc80003f04070 */
[----:B------:R-:W-:-:S13]  /*0f90*/  ISETP.GT.U32.OR P0, PT, R13, 0xfd, P0 ;  /* 0x000000fd0d00780c */ /* 0x000fda0000704470 */
[----:B------:R-:W-:Y:S01]  /*0fa0*/  @!P0 IMAD.MOV.U32 R7, RZ, RZ, RZ ;  /* 0x000000ffff078224 */ /* 0x000fe200078e00ff */
[----:B------:R-:W-:Y:S06]  /*0fb0*/  @!P0 BRA `(.L_x_31) ;  /* 0x00000000005c8947 */ /* 0x000fec0003800000 */
[----:B------:R-:W-:Y:S02]  /*0fc0*/  FSETP.GTU.FTZ.AND P0, PT, |R0|, +INF , PT ;  /* 0x7f8000000000780b */ /* 0x000fe40003f1c200 */
[----:B------:R-:W-:-:S04]  /*0fd0*/  FSETP.GTU.FTZ.AND P1, PT, |R3|, +INF , PT ;  /* 0x7f8000000300780b */ /* 0x000fc80003f3c200 */
[----:B------:R-:W-:-:S13]  /*0fe0*/  PLOP3.LUT P0, PT, P0, P1, PT, 0xf8, 0x8f ;  /* 0x00000000008f781c */ /* 0x000fda0000703f70 */
[----:B------:R-:W-:Y:S05]  /*0ff0*/  @P0 BRA `(.L_x_32) ;  /* 0x00000004004c0947 */ /* 0x000fea0003800000 */
[----:B------:R-:W-:-:S13]  /*1000*/  LOP3.LUT P0, RZ, R12, 0x7fffffff, R11, 0xc8, !PT ;  /* 0x7fffffff0cff7812 */ /* 0x000fda000780c80b */
[----:B------:R-:W-:Y:S05]  /*1010*/  @!P0 BRA `(.L_x_33) ;  /* 0x00000004003c8947 */ /* 0x000fea0003800000 */
[C---:B------:R-:W-:Y:S02]  /*1020*/  FSETP.NEU.FTZ.AND P2, PT, |R0|.reuse, +INF , PT ;  /* 0x7f8000000000780b */ /* 0x040fe40003f5d200 */
[----:B------:R-:W-:Y:S02]  /*1030*/  FSETP.NEU.FTZ.AND P1, PT, |R3|, +INF , PT ;  /* 0x7f8000000300780b */ /* 0x000fe40003f3d200 */
[----:B------:R-:W-:-:S11]  /*1040*/  FSETP.NEU.FTZ.AND P0, PT, |R0|, +INF , PT ;  /* 0x7f8000000000780b */ /* 0x000fd60003f1d200 */
[----:B------:R-:W-:Y:S05]  /*1050*/  @!P1 BRA !P2, `(.L_x_33) ;  /* 0x00000004002c9947 */ /* 0x000fea0005000000 */
[----:B------:R-:W-:-:S04]  /*1060*/  LOP3.LUT P2, RZ, R11, 0x7fffffff, RZ, 0xc0, !PT ;  /* 0x7fffffff0bff7812 */ /* 0x000fc8000784c0ff */
[----:B------:R-:W-:-:S13]  /*1070*/  PLOP3.LUT P1, PT, P1, P2, PT, 0x2f, 0xf2 ;  /* 0x0000000000f2781c */ /* 0x000fda0000f24577 */
[----:B------:R-:W-:Y:S05]  /*1080*/  @P1 BRA `(.L_x_34) ;  /* 0x0000000400181947 */ /* 0x000fea0003800000 */
[----:B------:R-:W-:-:S04]  /*1090*/  LOP3.LUT P1, RZ, R12, 0x7fffffff, RZ, 0xc0, !PT ;  /* 0x7fffffff0cff7812 */ /* 0x000fc8000782c0ff */
[----:B------:R-:W-:-:S13]  /*10a0*/  PLOP3.LUT P0, PT, P0, P1, PT, 0x2f, 0xf2 ;  /* 0x0000000000f2781c */ /* 0x000fda0000702577 */
[----:B------:R-:W-:Y:S05]  /*10b0*/  @P0 BRA `(.L_x_35) ;  /* 0x0000000400000947 */ /* 0x000fea0003800000 */
[----:B------:R-:W-:Y:S02]  /*10c0*/  ISETP.GE.AND P0, PT, R13, RZ, PT ;  /* 0x000000ff0d00720c */ /* 0x000fe40003f06270 */
[----:B------:R-:W-:-:S11]  /*10d0*/  ISETP.GE.AND P1, PT, R14, RZ, PT ;  /* 0x000000ff0e00720c */ /* 0x000fd60003f26270 */
[----:B------:R-:W-:Y:S02]  /*10e0*/  @P0 IMAD.MOV.U32 R7, RZ, RZ, RZ ;  /* 0x000000ffff070224 */ /* 0x000fe400078e00ff */
[----:B------:R-:W-:Y:S01]  /*10f0*/  @!P0 FFMA R11, R0, 1.84467440737095516160e+19, RZ ;  /* 0x5f800000000b8823 */ /* 0x000fe200000000ff */
[----:B------:R-:W-:Y:S02]  /*1100*/  @!P0 IMAD.MOV.U32 R7, RZ, RZ, -0x40 ;  /* 0xffffffc0ff078424 */ /* 0x000fe400078e00ff */
[----:B------:R-:W-:Y:S02]  /*1110*/  @!P1 FFMA R12, R3, 1.84467440737095516160e+19, RZ ;  /* 0x5f800000030c9823 */ /* 0x000fe400000000ff */
[----:B------:R-:W-:-:S07]  /*1120*/  @!P1 VIADD R7, R7, 0x40 ;  /* 0x0000004007079836 */ /* 0x000fce0000000000 */
.L_x_31:
[----:B------:R-:W-:Y:S01]  /*1130*/  LEA R3, R8, 0xc0800000, 0x17 ;  /* 0xc080000008037811 */ /* 0x000fe200078eb8ff */
[----:B------:R-:W-:Y:S01]  /*1140*/  VIADD R9, R9, 0xffffff81 ;  /* 0xffffff8109097836 */ /* 0x000fe20000000000 */
[----:B------:R-:W-:Y:S02]  /*1150*/  BSSY.RECONVERGENT B3, `(.L_x_36) ;  /* 0x0000035000037945 */ /* 0x000fe40003800200 */
[----:B------:R-:W-:Y:S01]  /*1160*/  IADD3 R3, PT, PT, -R3, R12, RZ ;  /* 0x0000000c03037210 */ /* 0x000fe20007ffe1ff */
[C---:B------:R-:W-:Y:S01]  /*1170*/  IMAD R0, R9.reuse, -0x800000, R11 ;  /* 0xff80000009007824 */ /* 0x040fe200078e020b */
[----:B------:R-:W-:Y:S02]  /*1180*/  IADD3 R8, PT, PT, R9, 0x7f, -R8 ;  /* 0x0000007f09087810 */ /* 0x000fe40007ffe808 */
[----:B------:R-:W0:Y:S01]  /*1190*/  MUFU.RCP R12, R3 ;  /* 0x00000003000c7308 */ /* 0x000e220000001000 */
[----:B------:R-:W-:Y:S02]  /*11a0*/  FADD.FTZ R13, -R3, -RZ ;  /* 0x800000ff030d7221 */ /* 0x000fe40000010100 */
[----:B------:R-:W-:-:S02]  /*11b0*/  IMAD.IADD R8, R8, 0x1, R7 ;  /* 0x0000000108087824 */ /* 0x000fc400078e0207 */
[----:B0-----:R-:W-:-:S04]  /*11c0*/  FFMA R15, R12, R13, 1 ;  /* 0x3f8000000c0f7423 */ /* 0x001fc8000000000d */
[----:B------:R-:W-:-:S04]  /*11d0*/  FFMA R14, R12, R15, R12 ;  /* 0x0000000f0c0e7223 */ /* 0x000fc8000000000c */
[----:B------:R-:W-:-:S04]  /*11e0*/  FFMA R11, R0, R14, RZ ;  /* 0x0000000e000b7223 */ /* 0x000fc800000000ff */
[----:B------:R-:W-:-:S04]  /*11f0*/  FFMA R12, R13, R11, R0 ;  /* 0x0000000b0d0c7223 */ /* 0x000fc80000000000 */
[----:B------:R-:W-:-:S04]  /*1200*/  FFMA R11, R14, R12, R11 ;  /* 0x0000000c0e0b7223 */ /* 0x000fc8000000000b */
[----:B------:R-:W-:-:S04]  /*1210*/  FFMA R12, R13, R11, R0 ;  /* 0x0000000b0d0c7223 */ /* 0x000fc80000000000 */
[----:B------:R-:W-:-:S05]  /*1220*/  FFMA R0, R14, R12, R11 ;  /* 0x0000000c0e007223 */ /* 0x000fca000000000b */
[----:B------:R-:W-:-:S04]  /*1230*/  SHF.R.U32.HI R3, RZ, 0x17, R0 ;  /* 0x00000017ff037819 */ /* 0x000fc80000011600 */
[----:B------:R-:W-:-:S05]  /*1240*/  LOP3.LUT R3, R3, 0xff, RZ, 0xc0, !PT ;  /* 0x000000ff03037812 */ /* 0x000fca00078ec0ff */
[----:B------:R-:W-:-:S04]  /*1250*/  IMAD.IADD R9, R3, 0x1, R8 ;  /* 0x0000000103097824 */ /* 0x000fc800078e0208 */
[----:B------:R-:W-:-:S05]  /*1260*/  VIADD R3, R9, 0xffffffff ;  /* 0xffffffff09037836 */ /* 0x000fca0000000000 */
[----:B------:R-:W-:-:S13]  /*1270*/  ISETP.GE.U32.AND P0, PT, R3, 0xfe, PT ;  /* 0x000000fe0300780c */ /* 0x000fda0003f06070 */
[----:B------:R-:W-:Y:S05]  /*1280*/  @!P0 BRA `(.L_x_37) ;  /* 0x0000000000808947 */ /* 0x000fea0003800000 */
[----:B------:R-:W-:-:S13]  /*1290*/  ISETP.GT.AND P0, PT, R9, 0xfe, PT ;  /* 0x000000fe0900780c */ /* 0x000fda0003f04270 */
[----:B------:R-:W-:Y:S05]  /*12a0*/  @P0 BRA `(.L_x_38) ;  /* 0x00000000006c0947 */ /* 0x000fea0003800000 */
[----:B------:R-:W-:-:S13]  /*12b0*/  ISETP.GE.AND P0, PT, R9, 0x1, PT ;  /* 0x000000010900780c */ /* 0x000fda0003f06270 */
[----:B------:R-:W-:Y:S05]  /*12c0*/  @P0 BRA `(.L_x_39) ;  /* 0x0000000000740947 */ /* 0x000fea0003800000 */
[----:B------:R-:W-:Y:S02]  /*12d0*/  ISETP.GE.AND P0, PT, R9, -0x18, PT ;  /* 0xffffffe80900780c */ /* 0x000fe40003f06270 */
[----:B------:R-:W-:-:S11]  /*12e0*/  LOP3.LUT R0, R0, 0x80000000, RZ, 0xc0, !PT ;  /* 0x8000000000007812 */ /* 0x000fd600078ec0ff */
[----:B------:R-:W-:Y:S05]  /*12f0*/  @!P0 BRA `(.L_x_39) ;  /* 0x0000000000688947 */ /* 0x000fea0003800000 */
[CCC-:B------:R-:W-:Y:S01]  /*1300*/  FFMA.RZ R3, R14.reuse, R12.reuse, R11.reuse ;  /* 0x0000000c0e037223 */ /* 0x1c0fe2000000c00b */
[CCC-:B------:R-:W-:Y:S01]  /*1310*/  FFMA.RM R8, R14.reuse, R12.reuse, R11.reuse ;  /* 0x0000000c0e087223 */ /* 0x1c0fe2000000400b */
[C---:B------:R-:W-:Y:S02]  /*1320*/  ISETP.NE.AND P2, PT, R9.reuse, RZ, PT ;  /* 0x000000ff0900720c */ /* 0x040fe40003f45270 */
[----:B------:R-:W-:Y:S02]  /*1330*/  ISETP.NE.AND P1, PT, R9, RZ, PT ;  /* 0x000000ff0900720c */ /* 0x000fe40003f25270 */
[----:B------:R-:W-:Y:S01]  /*1340*/  LOP3.LUT R7, R3, 0x7fffff, RZ, 0xc0, !PT ;  /* 0x007fffff03077812 */ /* 0x000fe200078ec0ff */
[----:B------:R-:W-:Y:S01]  /*1350*/  FFMA.RP R3, R14, R12, R11 ;  /* 0x0000000c0e037223 */ /* 0x000fe2000000800b */
[C---:B------:R-:W-:Y:S01]  /*1360*/  VIADD R12, R9.reuse, 0x20 ;  /* 0x00000020090c7836 */ /* 0x040fe20000000000 */
[----:B------:R-:W-:Y:S02]  /*1370*/  IADD3 R9, PT, PT, -R9, RZ, RZ ;  /* 0x000000ff09097210 */ /* 0x000fe40007ffe1ff */
[----:B------:R-:W-:-:S02]  /*1380*/  LOP3.LUT R7, R7, 0x800000, RZ, 0xfc, !PT ;  /* 0x0080000007077812 */ /* 0x000fc400078efcff */
[----:B------:R-:W-:Y:S02]  /*1390*/  FSETP.NEU.FTZ.AND P0, PT, R3, R8, PT ;  /* 0x000000080300720b */ /* 0x000fe40003f1d000 */
[----:B------:R-:W-:Y:S02]  /*13a0*/  SHF.L.U32 R12, R7, R12, RZ ;  /* 0x0000000c070c7219 */ /* 0x000fe400000006ff */
[----:B------:R-:W-:Y:S02]  /*13b0*/  SEL R8, R9, RZ, P2 ;  /* 0x000000ff09087207 */ /* 0x000fe40001000000 */
[----:B------:R-:W-:Y:S02]  /*13c0*/  ISETP.NE.AND P1, PT, R12, RZ, P1 ;  /* 0x000000ff0c00720c */ /* 0x000fe40000f25270 */
[----:B------:R-:W-:Y:S02]  /*13d0*/  SHF.R.U32.HI R8, RZ, R8, R7 ;  /* 0x00000008ff087219 */ /* 0x000fe40000011607 */
[----:B------:R-:W-:-:S02]  /*13e0*/  PLOP3.LUT P0, PT, P0, P1, PT, 0xf8, 0x8f ;  /* 0x00000000008f781c */ /* 0x000fc40000703f70 */
[----:B------:R-:W-:Y:S02]  /*13f0*/  SHF.R.U32.HI R12, RZ, 0x1, R8 ;  /* 0x00000001ff0c7819 */ /* 0x000fe40000011608 */
[----:B------:R-:W-:-:S04]  /*1400*/  SEL R3, RZ, 0x1, !P0 ;  /* 0x00000001ff037807 */ /* 0x000fc80004000000 */
[----:B------:R-:W-:-:S04]  /*1410*/  LOP3.LUT R3, R3, 0x1, R12, 0xf8, !PT ;  /* 0x0000000103037812 */ /* 0x000fc800078ef80c */
[----:B------:R-:W-:-:S05]  /*1420*/  LOP3.LUT R3, R3, R8, RZ, 0xc0, !PT ;  /* 0x0000000803037212 */ /* 0x000fca00078ec0ff */
[----:B------:R-:W-:-:S05]  /*1430*/  IMAD.IADD R3, R12, 0x1, R3 ;  /* 0x000000010c037824 */ /* 0x000fca00078e0203 */
[----:B------:R-:W-:Y:S01]  /*1440*/  LOP3.LUT R0, R3, R0, RZ, 0xfc, !PT ;  /* 0x0000000003007212 */ /* 0x000fe200078efcff */
[----:B------:R-:W-:Y:S06]  /*1450*/  BRA `(.L_x_39) ;  /* 0x0000000000107947 */ /* 0x000fec0003800000 */
.L_x_38:
[----:B------:R-:W-:-:S04]  /*1460*/  LOP3.LUT R0, R0, 0x80000000, RZ, 0xc0, !PT ;  /* 0x8000000000007812 */ /* 0x000fc800078ec0ff */
[----:B------:R-:W-:Y:S01]  /*1470*/  LOP3.LUT R0, R0, 0x7f800000, RZ, 0xfc, !PT ;  /* 0x7f80000000007812 */ /* 0x000fe200078efcff */
[----:B------:R-:W-:Y:S06]  /*1480*/  BRA `(.L_x_39) ;  /* 0x0000000000047947 */ /* 0x000fec0003800000 */
.L_x_37:
[----:B------:R-:W-:-:S07]  /*1490*/  IMAD R0, R8, 0x800000, R0 ;  /* 0x0080000008007824 */ /* 0x000fce00078e0200 */
.L_x_39:
[----:B------:R-:W-:Y:S05]  /*14a0*/  BSYNC.RECONVERGENT B3 ;  /* 0x0000000000037941 */ /* 0x000fea0003800200 */
.L_x_36:
[----:B------:R-:W-:Y:S05]  /*14b0*/  BRA `(.L_x_40) ;  /* 0x0000000000207947 */ /* 0x000fea0003800000 */
.L_x_35:
[----:B------:R-:W-:-:S04]  /*14c0*/  LOP3.LUT R0, R12, 0x80000000, R11, 0x48, !PT ;  /* 0x800000000c007812 */ /* 0x000fc800078e480b */
[----:B------:R-:W-:Y:S01]  /*14d0*/  LOP3.LUT R0, R0, 0x7f800000, RZ, 0xfc, !PT ;  /* 0x7f80000000007812 */ /* 0x000fe200078efcff */
[----:B------:R-:W-:Y:S06]  /*14e0*/  BRA `(.L_x_40) ;  /* 0x0000000000147947 */ /* 0x000fec0003800000 */
.L_x_34:
[----:B------:R-:W-:Y:S01]  /*14f0*/  LOP3.LUT R0, R12, 0x80000000, R11, 0x48, !PT ;  /* 0x800000000c007812 */ /* 0x000fe200078e480b */
[----:B------:R-:W-:Y:S06]  /*1500*/  BRA `(.L_x_40) ;  /* 0x00000000000c7947 */ /* 0x000fec0003800000 */
.L_x_33:
[----:B------:R-:W0:Y:S01]  /*1510*/  MUFU.RSQ R0, -QNAN ;  /* 0xffc0000000007908 */ /* 0x000e220000001400 */
[----:B------:R-:W-:Y:S05]  /*1520*/  BRA `(.L_x_40) ;  /* 0x0000000000047947 */ /* 0x000fea0003800000 */
.L_x_32:
[----:B------:R-:W-:-:S07]  /*1530*/  FADD.FTZ R0, R0, R3 ;  /* 0x0000000300007221 */ /* 0x000fce0000010000 */
.L_x_40:
[----:B------:R-:W-:Y:S05]  /*1540*/  BSYNC.RECONVERGENT B2 ;  /* 0x0000000000027941 */ /* 0x000fea0003800200 */
.L_x_30:
[----:B------:R-:W-:Y:S02]  /*1550*/  IMAD.MOV.U32 R8, RZ, RZ, R4 ;  /* 0x000000ffff087224 */ /* 0x000fe400078e0004 */
[----:B------:R-:W-:-:S04]  /*1560*/  IMAD.MOV.U32 R9, RZ, RZ, 0x0 ;  /* 0x00000000ff097424 */ /* 0x000fc800078e00ff */
[----:B0-----:R-:W-:Y:S05]  /*1570*/  RET.REL.NODEC R8 `(_Z14GPU_radix_sortPfS_ii) ;  /* 0xffffffe808a07950 */ /* 0x001fea0003c3ffff */
.L_x_41:
[----:B------:R-:W-:-:S00]  /*1580*/  BRA `(.L_x_41) ;  /* 0xfffffffc00fc7947 */ /* 0x000fc0000383ffff */
[----:B------:R-:W-:-:S00]  /*1590*/  NOP ;  /* 0x0000000000007918 */ /* 0x000fc00000000000 */
        /* <DEDUP_REMOVED lines=14> */
.L_x_42:


//--------------------- .nv.shared._Z14GPU_radix_sortPfS_ii --------------------------
	.section	.nv.shared._Z14GPU_radix_sortPfS_ii,"aw",@nobits
	.sectionflags	@""
	.align	4
.nv.shared._Z14GPU_radix_sortPfS_ii:
	.zero		4096


//--------------------- .nv.shared.reserved.0     --------------------------
	.section	.nv.shared.reserved.0,"aw",@nobits
	.weak		__nv_reservedSMEM_offset_0_alias
	.size		__nv_reservedSMEM_offset_0_alias, 0, 64
	.other		__nv_reservedSMEM_offset_0_alias,@"STO_CUDA_RESERVED_SHARED STV_DEFAULT"
__nv_reservedSMEM_offset_0_alias:
	.zero		0
	.zero		64


//--------------------- .nv.constant0._Z14GPU_radix_sortPfS_ii --------------------------
	.section	.nv.constant0._Z14GPU_radix_sortPfS_ii,"a",@progbits
	.sectionflags	@""
	.align	4
.nv.constant0._Z14GPU_radix_sortPfS_ii:
	.zero		920


//--------------------- SYMBOLS --------------------------

	.type		.nv.reservedSmem.offset0,@object
	.size		.nv.reservedSmem.offset0,0x4
	.type		.nv.reservedSmem.cap,@object
	.size		.nv.reservedSmem.cap,0x4
